	.headerflags	@"EF_CUDA_TEXMODE_UNIFIED EF_CUDA_64BIT_ADDRESS EF_CUDA_ACCELERATORS EF_CUDA_SM90 EF_CUDA_VIRTUAL_SM(EF_CUDA_SM90)"
	.elftype	@"ET_EXEC"


//--------------------- .nv.info                  --------------------------
	.section	.nv.info,"",@"SHT_CUDA_INFO"
	.align	4


	//----- nvinfo : EIATTR_REGCOUNT
	.align		4
        /*0000*/ 	.byte	0x04, 0x2f
        /*0002*/ 	.short	(.L_3 - .L_2)
	.align		4
.L_2:
        /*0004*/ 	.word	index@(triton_poi_fused__native_batch_norm_legit_no_training_convolution_25)
        /*0008*/ 	.word	0x00000017


	//----- nvinfo : EIATTR_MIN_STACK_SIZE
	.align		4
.L_3:
        /*000c*/ 	.byte	0x04, 0x12
        /*000e*/ 	.short	(.L_5 - .L_4)
	.align		4
.L_4:
        /*0010*/ 	.word	index@(triton_poi_fused__native_batch_norm_legit_no_training_convolution_25)
        /*0014*/ 	.word	0x00000000


	//----- nvinfo : EIATTR_FRAME_SIZE
	.align		4
.L_5:
        /*0018*/ 	.byte	0x04, 0x11
        /*001a*/ 	.short	(.L_7 - .L_6)
	.align		4
.L_6:
        /*001c*/ 	.word	index@(triton_poi_fused__native_batch_norm_legit_no_training_convolution_25)
        /*0020*/ 	.word	0x00000000


	//----- nvinfo : EIATTR_MIN_STACK_SIZE
	.align		4
.L_7:
        /*0024*/ 	.byte	0x04, 0x12
        /*0026*/ 	.short	(.L_9 - .L_8)
	.align		4
.L_8:
        /*0028*/ 	.word	index@(triton_poi_fused__native_batch_norm_legit_no_training_convolution_25)
        /*002c*/ 	.word	0x00000000
.L_9:


//--------------------- .nv.info.triton_poi_fused__native_batch_norm_legit_no_training_convolution_25 --------------------------
	.section	.nv.info.triton_poi_fused__native_batch_norm_legit_no_training_convolution_25,"",@"SHT_CUDA_INFO"
	.sectionflags	@""
	.align	4


	//----- nvinfo : EIATTR_CUDA_API_VERSION
	.align		4
        /*0000*/ 	.byte	0x04, 0x37
        /*0002*/ 	.short	(.L_11 - .L_10)
.L_10:
        /*0004*/ 	.word	0x0000007c


	//----- nvinfo : EIATTR_KPARAM_INFO
	.align		4
.L_11:
        /*0008*/ 	.byte	0x04, 0x17
        /*000a*/ 	.short	(.L_13 - .L_12)
.L_12:
        /*000c*/ 	.word	0x00000000
        /*0010*/ 	.short	0x0007
        /*0012*/ 	.short	0x0038
        /*0014*/ 	.byte	0x00, 0xf0, 0x11, 0x00


	//----- nvinfo : EIATTR_KPARAM_INFO
	.align		4
.L_13:
        /*0018*/ 	.byte	0x04, 0x17
        /*001a*/ 	.short	(.L_15 - .L_14)
.L_14:
        /*001c*/ 	.word	0x00000000
        /*0020*/ 	.short	0x0006
        /*0022*/ 	.short	0x0030
        /*0024*/ 	.byte	0x00, 0xf4, 0x21, 0x00


	//----- nvinfo : EIATTR_KPARAM_INFO
	.align		4
.L_15:
        /*0028*/ 	.byte	0x04, 0x17
        /*002a*/ 	.short	(.L_17 - .L_16)
.L_16:
        /*002c*/ 	.word	0x00000000
        /*0030*/ 	.short	0x0005
        /*0032*/ 	.short	0x0028
        /*0034*/ 	.byte	0x00, 0xf4, 0x21, 0x00


	//----- nvinfo : EIATTR_KPARAM_INFO
	.align		4
.L_17:
        /*0038*/ 	.byte	0x04, 0x17
        /*003a*/ 	.short	(.L_19 - .L_18)
.L_18:
        /*003c*/ 	.word	0x00000000
        /*0040*/ 	.short	0x0004
        /*0042*/ 	.short	0x0020
        /*0044*/ 	.byte	0x00, 0xf4, 0x21, 0x00


	//----- nvinfo : EIATTR_KPARAM_INFO
	.align		4
.L_19:
        /*0048*/ 	.byte	0x04, 0x17
        /*004a*/ 	.short	(.L_21 - .L_20)
.L_20:
        /*004c*/ 	.word	0x00000000
        /*0050*/ 	.short	0x0003
        /*0052*/ 	.short	0x0018
        /*0054*/ 	.byte	0x00, 0xf4, 0x21, 0x00


	//----- nvinfo : EIATTR_KPARAM_INFO
	.align		4
.L_21:
        /*0058*/ 	.byte	0x04, 0x17
        /*005a*/ 	.short	(.L_23 - .L_22)
.L_22:
        /*005c*/ 	.word	0x00000000
        /*0060*/ 	.short	0x0002
        /*0062*/ 	.short	0x0010
        /*0064*/ 	.byte	0x00, 0xf4, 0x21, 0x00


	//----- nvinfo : EIATTR_KPARAM_INFO
	.align		4
.L_23:
        /*0068*/ 	.byte	0x04, 0x17
        /*006a*/ 	.short	(.L_25 - .L_24)
.L_24:
        /*006c*/ 	.word	0x00000000
        /*0070*/ 	.short	0x0001
        /*0072*/ 	.short	0x0008
        /*0074*/ 	.byte	0x00, 0xf4, 0x21, 0x00


	//----- nvinfo : EIATTR_KPARAM_INFO
	.align		4
.L_25:
        /*0078*/ 	.byte	0x04, 0x17
        /*007a*/ 	.short	(.L_27 - .L_26)
.L_26:
        /*007c*/ 	.word	0x00000000
        /*0080*/ 	.short	0x0000
        /*0082*/ 	.short	0x0000
        /*0084*/ 	.byte	0x00, 0xf4, 0x21, 0x00


	//----- nvinfo : EIATTR_SPARSE_MMA_MASK
	.align		4
.L_27:
        /*0088*/ 	.byte	0x03, 0x50
        /*008a*/ 	.short	0x0000


	//----- nvinfo : EIATTR_MAXREG_COUNT
	.align		4
        /*008c*/ 	.byte	0x03, 0x1b
        /*008e*/ 	.short	0x00ff


	//----- nvinfo : EIATTR_EXIT_INSTR_OFFSETS
	.align		4
        /*0090*/ 	.byte	0x04, 0x1c
        /*0092*/ 	.short	(.L_29 - .L_28)


	//   ....[0]....
.L_28:
        /*0094*/ 	.word	0x000003f0


	//----- nvinfo : EIATTR_REQNTID
	.align		4
.L_29:
        /*0098*/ 	.byte	0x04, 0x10
        /*009a*/ 	.short	(.L_31 - .L_30)
.L_30:
        /*009c*/ 	.word	0x00000080
        /*00a0*/ 	.word	0x00000001
        /*00a4*/ 	.word	0x00000001


	//----- nvinfo : EIATTR_CBANK_PARAM_SIZE
	.align		4
.L_31:
        /*00a8*/ 	.byte	0x03, 0x19
        /*00aa*/ 	.short	0x003c


	//----- nvinfo : EIATTR_PARAM_CBANK
	.align		4
        /*00ac*/ 	.byte	0x04, 0x0a
        /*00ae*/ 	.short	(.L_33 - .L_32)
	.align		4
.L_32:
        /*00b0*/ 	.word	index@(.nv.constant0.triton_poi_fused__native_batch_norm_legit_no_training_convolution_25)
        /*00b4*/ 	.short	0x0210
        /*00b6*/ 	.short	0x003c


	//----- nvinfo : EIATTR_SW_WAR
	.align		4
.L_33:
        /*00b8*/ 	.byte	0x04, 0x36
        /*00ba*/ 	.short	(.L_35 - .L_34)
.L_34:
        /*00bc*/ 	.word	0x00000008
.L_35:


//--------------------- .nv.callgraph             --------------------------
	.section	.nv.callgraph,"",@"SHT_CUDA_CALLGRAPH"
	.align	4
	.sectionentsize	8
	.align		4
        /*0000*/ 	.word	0x00000000
	.align		4
        /*0004*/ 	.word	0xffffffff
	.align		4
        /*0008*/ 	.word	0x00000000
	.align		4
        /*000c*/ 	.word	0xfffffffe
	.align		4
        /*0010*/ 	.word	0x00000000
	.align		4
        /*0014*/ 	.word	0xfffffffd
	.align		4
        /*0018*/ 	.word	0x00000000
	.align		4
        /*001c*/ 	.word	0xfffffffc


//--------------------- .nv.constant4             --------------------------
	.section	.nv.constant4,"a",@progbits
	.align	8
	.align		8
.nv.constant4:
        /*0000*/ 	.dword	_$_str
	.align		8
        /*0008*/ 	.dword	_$_str_$_2


//--------------------- .text.triton_poi_fused__native_batch_norm_legit_no_training_convolution_25 --------------------------
	.section	.text.triton_poi_fused__native_batch_norm_legit_no_training_convolution_25,"ax",@progbits
	.align	128
        .global         triton_poi_fused__native_batch_norm_legit_no_training_convolution_25
        .type           triton_poi_fused__native_batch_norm_legit_no_training_convolution_25,@function
        .size           triton_poi_fused__native_batch_norm_legit_no_training_convolution_25,(.L_x_1 - triton_poi_fused__native_batch_norm_legit_no_training_convolution_25)
        .other          triton_poi_fused__native_batch_norm_legit_no_training_convolution_25,@"STO_CUDA_ENTRY STV_DEFAULT"
triton_poi_fused__native_batch_norm_legit_no_training_convolution_25:
.text.triton_poi_fused__native_batch_norm_legit_no_training_convolution_25:
[----:B------:R-:W-:Y:S01]  /*0000*/  LDC R1, c[0x0][0x28] ;  /* 0x00000a00ff017b82 */ /* 0x000fe20000000800 */
[----:B------:R-:W1:Y:S07]  /*0010*/  S2R R0, SR_TID.X ;  /* 0x0000000000007919 */ /* 0x000e6e0000002100 */
[----:B------:R-:W2:Y:S01]  /*0020*/  LDC.64 R6, c[0x0][0x228] ;  /* 0x00008a00ff067b82 */ /* 0x000ea20000000a00 */
[----:B------:R-:W-:Y:S01]  /*0030*/  ULDC.64 UR4, c[0x0][0x208] ;  /* 0x0000820000047ab9 */ /* 0x000fe20000000a00 */
[----:B------:R-:W3:Y:S06]  /*0040*/  S2R R5, SR_CTAID.X ;  /* 0x0000000000057919 */ /* 0x000eec0000002500 */
[----:B------:R-:W4:Y:S08]  /*0050*/  LDC.64 R12, c[0x0][0x218] ;  /* 0x00008600ff0c7b82 */ /* 0x000f300000000a00 */
[----:B------:R-:W5:Y:S08]  /*0060*/  LDC.64 R14, c[0x0][0x220] ;  /* 0x00008800ff0e7b82 */ /* 0x000f700000000a00 */
[----:B------:R-:W5:Y:S01]  /*0070*/  LDC.64 R10, c[0x0][0x238] ;  /* 0x00008e00ff0a7b82 */ /* 0x000f620000000a00 */
[----:B-1----:R-:W-:-:S07]  /*0080*/  SHF.L.U32 R0, R0, 0x1, RZ ;  /* 0x0000000100007819 */ /* 0x002fce00000006ff */
[----:B------:R-:W1:Y:S01]  /*0090*/  LDC.64 R16, c[0x0][0x230] ;  /* 0x00008c00ff107b82 */ /* 0x000e620000000a00 */
[----:B---3--:R-:W-:Y:S02]  /*00a0*/  SHF.R.S32.HI R3, RZ, 0x17, R5 ;  /* 0x00000017ff037819 */ /* 0x008fe40000011405 */
[----:B------:R-:W-:Y:S02]  /*00b0*/  LOP3.LUT R0, R0, 0xfe, RZ, 0xc0, !PT ;  /* 0x000000fe00007812 */ /* 0x000fe400078ec0ff */
[----:B------:R-:W-:Y:S02]  /*00c0*/  SGXT R3, R3, 0x1 ;  /* 0x000000010303781a */ /* 0x000fe40000000200 */
[----:B------:R-:W-:-:S04]  /*00d0*/  LEA R0, R5, R0, 0x8 ;  /* 0x0000000005007211 */ /* 0x000fc800078e40ff */
[----:B------:R-:W-:-:S04]  /*00e0*/  LEA.HI R3, R3, R0, RZ, 0x9 ;  /* 0x0000000003037211 */ /* 0x000fc800078f48ff */
[----:B------:R-:W-:-:S04]  /*00f0*/  LOP3.LUT R3, R3, 0xfffffe00, RZ, 0xc0, !PT ;  /* 0xfffffe0003037812 */ /* 0x000fc800078ec0ff */
[----:B------:R-:W-:Y:S02]  /*0100*/  IADD3 R8, R0, -R3, RZ ;  /* 0x8000000300087210 */ /* 0x000fe40007ffe0ff */
[----:B------:R-:W3:Y:S03]  /*0110*/  LDC.64 R2, c[0x0][0x210] ;  /* 0x00008400ff027b82 */ /* 0x000ee60000000a00 */
[----:B--2---:R-:W-:-:S06]  /*0120*/  IMAD.WIDE R6, R8, 0x4, R6 ;  /* 0x0000000408067825 */ /* 0x004fcc00078e0206 */
[----:B------:R-:W2:Y:S01]  /*0130*/  LDG.E.EL.64 R6, desc[UR4][R6.64] ;  /* 0x0000000406067981 */ /* 0x000ea2000c2e1b00 */
[----:B----4-:R-:W-:-:S04]  /*0140*/  IMAD.WIDE R12, R8, 0x4, R12 ;  /* 0x00000004080c7825 */ /* 0x010fc800078e020c */
[C---:B-----5:R-:W-:Y:S02]  /*0150*/  IMAD.WIDE R14, R8.reuse, 0x4, R14 ;  /* 0x00000004080e7825 */ /* 0x060fe400078e020e */
[----:B------:R-:W4:Y:S02]  /*0160*/  LDG.E.EL.64 R12, desc[UR4][R12.64] ;  /* 0x000000040c0c7981 */ /* 0x000f24000c2e1b00 */
[----:B0-----:R-:W-:Y:S02]  /*0170*/  IMAD.WIDE R10, R8, 0x4, R10 ;  /* 0x00000004080a7825 */ /* 0x001fe400078e020a */
[----:B------:R-:W5:Y:S02]  /*0180*/  LDG.E.EL.64 R14, desc[UR4][R14.64] ;  /* 0x000000040e0e7981 */ /* 0x000f64000c2e1b00 */
[----:B---3--:R-:W-:Y:S02]  /*0190*/  IMAD.WIDE R2, R0, 0x4, R2 ;  /* 0x0000000400027825 */ /* 0x008fe400078e0202 */
[----:B------:R-:W3:Y:S04]  /*01a0*/  LDG.E.EL.64 R10, desc[UR4][R10.64] ;  /* 0x000000040a0a7981 */ /* 0x000ee8000c2e1b00 */
[----:B------:R-:W4:Y:S01]  /*01b0*/  LDG.E.64 R4, desc[UR4][R2.64] ;  /* 0x0000000402047981 */ /* 0x000f22000c1e1b00 */
[----:B-1----:R-:W-:-:S05]  /*01c0*/  IMAD.WIDE R16, R8, 0x4, R16 ;  /* 0x0000000408107825 */ /* 0x002fca00078e0210 */
[----:B------:R0:W3:Y:S02]  /*01d0*/  LDG.E.EL.64 R8, desc[UR4][R16.64] ;  /* 0x0000000410087981 */ /* 0x0000e4000c2e1b00 */
[----:B0-----:R-:W-:Y:S01]  /*01e0*/  HFMA2.MMA R17, -RZ, RZ, 1.625, 0 ;  /* 0x3e800000ff117435 */ /* 0x001fe200000001ff */
[----:B--2---:R-:W-:Y:S01]  /*01f0*/  FADD R6, R6, 9.9999997473787516356e-06 ;  /* 0x3727c5ac06067421 */ /* 0x004fe20000000000 */
[----:B------:R-:W-:-:S03]  /*0200*/  FADD R18, R7, 9.9999997473787516356e-06 ;  /* 0x3727c5ac07127421 */ /* 0x000fc60000000000 */
[----:B------:R0:W1:Y:S08]  /*0210*/  MUFU.SQRT R19, R6 ;  /* 0x0000000600137308 */ /* 0x0000700000002000 */
[----:B------:R-:W2:Y:S01]  /*0220*/  MUFU.SQRT R20, R18 ;  /* 0x0000001200147308 */ /* 0x000ea20000002000 */
[----:B0-----:R-:W0:Y:S01]  /*0230*/  LDC.64 R6, c[0x0][0x240] ;  /* 0x00009000ff067b82 */ /* 0x001e220000000a00 */
[----:B-1----:R-:W-:-:S02]  /*0240*/  FSETP.GT.AND P0, PT, R19, 8.50705917302346158658e+37, PT ;  /* 0x7e8000001300780b */ /* 0x002fc40003f04000 */
[----:B------:R-:W-:Y:S02]  /*0250*/  FSETP.GEU.AND P2, PT, R19, 1.175494350822287508e-38, PT ;  /* 0x008000001300780b */ /* 0x000fe40003f4e000 */
[C---:B--2---:R-:W-:Y:S02]  /*0260*/  FSETP.GT.AND P1, PT, R20.reuse, 8.50705917302346158658e+37, PT ;  /* 0x7e8000001400780b */ /* 0x044fe40003f24000 */
[----:B------:R-:W-:-:S07]  /*0270*/  FSETP.GEU.AND P3, PT, R20, 1.175494350822287508e-38, PT ;  /* 0x008000001400780b */ /* 0x000fce0003f6e000 */
[----:B------:R-:W-:-:S04]  /*0280*/  @P0 FMUL R19, R19, 0.25 ;  /* 0x3e80000013130820 */ /* 0x000fc80000400000 */
[----:B------:R-:W-:Y:S01]  /*0290*/  @!P2 FMUL R19, R19, 16777216 ;  /* 0x4b8000001313a820 */ /* 0x000fe20000400000 */
[----:B------:R-:W-:-:S04]  /*02a0*/  @P1 FMUL R20, R20, 0.25 ;  /* 0x3e80000014141820 */ /* 0x000fc80000400000 */
[----:B------:R-:W-:Y:S01]  /*02b0*/  @!P3 FMUL R20, R20, 16777216 ;  /* 0x4b8000001414b820 */ /* 0x000fe20000400000 */
[----:B------:R-:W1:Y:S01]  /*02c0*/  MUFU.RCP R19, R19 ;  /* 0x0000001300137308 */ /* 0x000e620000001000 */
[----:B------:R-:W-:-:S07]  /*02d0*/  FSEL R16, R17, 1, P0 ;  /* 0x3f80000011107808 */ /* 0x000fce0000000000 */
[----:B------:R-:W2:Y:S01]  /*02e0*/  MUFU.RCP R20, R20 ;  /* 0x0000001400147308 */ /* 0x000ea20000001000 */
[----:B------:R-:W-:Y:S01]  /*02f0*/  FSEL R17, R17, 1, P1 ;  /* 0x3f80000011117808 */ /* 0x000fe20000800000 */
[----:B------:R-:W-:Y:S01]  /*0300*/  @!P2 FMUL R16, R16, 16777216 ;  /* 0x4b8000001010a820 */ /* 0x000fe20000400000 */
[----:B----4-:R-:W-:Y:S01]  /*0310*/  FADD R4, R4, R12 ;  /* 0x0000000c04047221 */ /* 0x010fe20000000000 */
[----:B------:R-:W-:Y:S02]  /*0320*/  FADD R5, R5, R13 ;  /* 0x0000000d05057221 */ /* 0x000fe40000000000 */
[----:B------:R-:W-:Y:S01]  /*0330*/  @!P3 FMUL R17, R17, 16777216 ;  /* 0x4b8000001111b820 */ /* 0x000fe20000400000 */
[----:B-1----:R-:W-:Y:S01]  /*0340*/  FMUL R19, R19, R16 ;  /* 0x0000001013137220 */ /* 0x002fe20000400000 */
[----:B-----5:R-:W-:Y:S01]  /*0350*/  FADD R14, -R14, R4 ;  /* 0x000000040e0e7221 */ /* 0x020fe20000000100 */
[----:B------:R-:W-:Y:S01]  /*0360*/  FADD R15, -R15, R5 ;  /* 0x000000050f0f7221 */ /* 0x000fe20000000100 */
[----:B--2---:R-:W-:-:S02]  /*0370*/  FMUL R12, R20, R17 ;  /* 0x00000011140c7220 */ /* 0x004fc40000400000 */
[----:B------:R-:W-:Y:S02]  /*0380*/  FMUL R19, R14, R19 ;  /* 0x000000130e137220 */ /* 0x000fe40000400000 */
[----:B------:R-:W-:Y:S01]  /*0390*/  FMUL R12, R15, R12 ;  /* 0x0000000c0f0c7220 */ /* 0x000fe20000400000 */
[----:B0-----:R-:W-:-:S04]  /*03a0*/  IMAD.WIDE R6, R0, 0x4, R6 ;  /* 0x0000000400067825 */ /* 0x001fc800078e0206 */
[----:B---3--:R-:W-:Y:S01]  /*03b0*/  FFMA R8, R8, R19, R10 ;  /* 0x0000001308087223 */ /* 0x008fe2000000000a */
[----:B------:R-:W-:Y:S01]  /*03c0*/  FFMA R9, R9, R12, R11 ;  /* 0x0000000c09097223 */ /* 0x000fe2000000000b */
[----:B------:R-:W-:Y:S04]  /*03d0*/  STG.E.64 desc[UR4][R2.64], R4 ;  /* 0x0000000402007986 */ /* 0x000fe8000c101b04 */
[----:B------:R-:W-:Y:S01]  /*03e0*/  STG.E.64 desc[UR4][R6.64], R8 ;  /* 0x0000000806007986 */ /* 0x000fe2000c101b04 */
[----:B------:R-:W-:Y:S05]  /*03f0*/  EXIT ;  /* 0x000000000000794d */ /* 0x000fea0003800000 */
.L_x_0:
[----:B------:R-:W-:-:S00]  /*0400*/  BRA `(.L_x_0) ;  /* 0xfffffffc00fc7947 */ /* 0x000fc0000383ffff */
[----:B------:R-:W-:-:S00]  /*0410*/  NOP ;  /* 0x0000000000007918 */ /* 0x000fc00000000000 */
        /* <DEDUP_REMOVED lines=14> */
.L_x_1:


//--------------------- .nv.global.init           --------------------------
	.section	.nv.global.init,"aw",@progbits
.nv.global.init:
	.type		_$_str,@object
	.size		_$_str,(_$_str_$_2 - _$_str)
_$_str:
        /*0000*/ 	.byte	0x5f, 0x5f, 0x43, 0x55, 0x44, 0x41, 0x5f, 0x46, 0x54, 0x5a, 0x00
	.type		_$_str_$_2,@object
	.size		_$_str_$_2,(.L_1 - _$_str_$_2)
_$_str_$_2:
        /*000b*/ 	.byte	0x5f, 0x5f, 0x43, 0x55, 0x44, 0x41, 0x5f, 0x50, 0x52, 0x45, 0x43, 0x5f, 0x53, 0x51, 0x52, 0x54
        /*001b*/ 	.byte	0x00
.L_1:


//--------------------- .nv.constant0.triton_poi_fused__native_batch_norm_legit_no_training_convolution_25 --------------------------
	.section	.nv.constant0.triton_poi_fused__native_batch_norm_legit_no_training_convolution_25,"a",@progbits
	.sectionflags	@""
	.align	4
.nv.constant0.triton_poi_fused__native_batch_norm_legit_no_training_convolution_25:
	.zero		588
